	.headerflags	@"EF_CUDA_TEXMODE_UNIFIED EF_CUDA_64BIT_ADDRESS EF_CUDA_ACCELERATORS EF_CUDA_SM90 EF_CUDA_VIRTUAL_SM(EF_CUDA_SM90)"
	.elftype	@"ET_EXEC"


//--------------------- .nv.info                  --------------------------
	.section	.nv.info,"",@"SHT_CUDA_INFO"
	.align	4


	//----- nvinfo : EIATTR_REGCOUNT
	.align		4
        /*0000*/ 	.byte	0x04, 0x2f
        /*0002*/ 	.short	(.L_1 - .L_0)
	.align		4
.L_0:
        /*0004*/ 	.word	index@(triton_poi_fused_add_sigmoid_4)
        /*0008*/ 	.word	0x0000000d


	//----- nvinfo : EIATTR_MIN_STACK_SIZE
	.align		4
.L_1:
        /*000c*/ 	.byte	0x04, 0x12
        /*000e*/ 	.short	(.L_3 - .L_2)
	.align		4
.L_2:
        /*0010*/ 	.word	index@(triton_poi_fused_add_sigmoid_4)
        /*0014*/ 	.word	0x00000000


	//----- nvinfo : EIATTR_FRAME_SIZE
	.align		4
.L_3:
        /*0018*/ 	.byte	0x04, 0x11
        /*001a*/ 	.short	(.L_5 - .L_4)
	.align		4
.L_4:
        /*001c*/ 	.word	index@(triton_poi_fused_add_sigmoid_4)
        /*0020*/ 	.word	0x00000000


	//----- nvinfo : EIATTR_MIN_STACK_SIZE
	.align		4
.L_5:
        /*0024*/ 	.byte	0x04, 0x12
        /*0026*/ 	.short	(.L_7 - .L_6)
	.align		4
.L_6:
        /*0028*/ 	.word	index@(triton_poi_fused_add_sigmoid_4)
        /*002c*/ 	.word	0x00000000
.L_7:


//--------------------- .nv.info.triton_poi_fused_add_sigmoid_4 --------------------------
	.section	.nv.info.triton_poi_fused_add_sigmoid_4,"",@"SHT_CUDA_INFO"
	.sectionflags	@""
	.align	4


	//----- nvinfo : EIATTR_CUDA_API_VERSION
	.align		4
        /*0000*/ 	.byte	0x04, 0x37
        /*0002*/ 	.short	(.L_9 - .L_8)
.L_8:
        /*0004*/ 	.word	0x0000007c


	//----- nvinfo : EIATTR_KPARAM_INFO
	.align		4
.L_9:
        /*0008*/ 	.byte	0x04, 0x17
        /*000a*/ 	.short	(.L_11 - .L_10)
.L_10:
        /*000c*/ 	.word	0x00000000
        /*0010*/ 	.short	0x0004
        /*0012*/ 	.short	0x0020
        /*0014*/ 	.byte	0x00, 0xf0, 0x11, 0x00


	//----- nvinfo : EIATTR_KPARAM_INFO
	.align		4
.L_11:
        /*0018*/ 	.byte	0x04, 0x17
        /*001a*/ 	.short	(.L_13 - .L_12)
.L_12:
        /*001c*/ 	.word	0x00000000
        /*0020*/ 	.short	0x0003
        /*0022*/ 	.short	0x0018
        /*0024*/ 	.byte	0x00, 0xf4, 0x21, 0x00


	//----- nvinfo : EIATTR_KPARAM_INFO
	.align		4
.L_13:
        /*0028*/ 	.byte	0x04, 0x17
        /*002a*/ 	.short	(.L_15 - .L_14)
.L_14:
        /*002c*/ 	.word	0x00000000
        /*0030*/ 	.short	0x0002
        /*0032*/ 	.short	0x0010
        /*0034*/ 	.byte	0x00, 0xf4, 0x21, 0x00


	//----- nvinfo : EIATTR_KPARAM_INFO
	.align		4
.L_15:
        /*0038*/ 	.byte	0x04, 0x17
        /*003a*/ 	.short	(.L_17 - .L_16)
.L_16:
        /*003c*/ 	.word	0x00000000
        /*0040*/ 	.short	0x0001
        /*0042*/ 	.short	0x0008
        /*0044*/ 	.byte	0x00, 0xf4, 0x21, 0x00


	//----- nvinfo : EIATTR_KPARAM_INFO
	.align		4
.L_17:
        /*0048*/ 	.byte	0x04, 0x17
        /*004a*/ 	.short	(.L_19 - .L_18)
.L_18:
        /*004c*/ 	.word	0x00000000
        /*0050*/ 	.short	0x0000
        /*0052*/ 	.short	0x0000
        /*0054*/ 	.byte	0x00, 0xf4, 0x21, 0x00


	//----- nvinfo : EIATTR_SPARSE_MMA_MASK
	.align		4
.L_19:
        /*0058*/ 	.byte	0x03, 0x50
        /*005a*/ 	.short	0x0000


	//----- nvinfo : EIATTR_MAXREG_COUNT
	.align		4
        /*005c*/ 	.byte	0x03, 0x1b
        /*005e*/ 	.short	0x00ff


	//----- nvinfo : EIATTR_EXIT_INSTR_OFFSETS
	.align		4
        /*0060*/ 	.byte	0x04, 0x1c
        /*0062*/ 	.short	(.L_21 - .L_20)


	//   ....[0]....
.L_20:
        /*0064*/ 	.word	0x00000370


	//   ....[1]....
        /*0068*/ 	.word	0x00000390


	//----- nvinfo : EIATTR_REQNTID
	.align		4
.L_21:
        /*006c*/ 	.byte	0x04, 0x10
        /*006e*/ 	.short	(.L_23 - .L_22)
.L_22:
        /*0070*/ 	.word	0x00000080
        /*0074*/ 	.word	0x00000001
        /*0078*/ 	.word	0x00000001


	//----- nvinfo : EIATTR_CBANK_PARAM_SIZE
	.align		4
.L_23:
        /*007c*/ 	.byte	0x03, 0x19
        /*007e*/ 	.short	0x0024


	//----- nvinfo : EIATTR_PARAM_CBANK
	.align		4
        /*0080*/ 	.byte	0x04, 0x0a
        /*0082*/ 	.short	(.L_25 - .L_24)
	.align		4
.L_24:
        /*0084*/ 	.word	index@(.nv.constant0.triton_poi_fused_add_sigmoid_4)
        /*0088*/ 	.short	0x0210
        /*008a*/ 	.short	0x0024


	//----- nvinfo : EIATTR_SW_WAR
	.align		4
.L_25:
        /*008c*/ 	.byte	0x04, 0x36
        /*008e*/ 	.short	(.L_27 - .L_26)
.L_26:
        /*0090*/ 	.word	0x00000008
.L_27:


//--------------------- .nv.callgraph             --------------------------
	.section	.nv.callgraph,"",@"SHT_CUDA_CALLGRAPH"
	.align	4
	.sectionentsize	8
	.align		4
        /*0000*/ 	.word	0x00000000
	.align		4
        /*0004*/ 	.word	0xffffffff
	.align		4
        /*0008*/ 	.word	0x00000000
	.align		4
        /*000c*/ 	.word	0xfffffffe
	.align		4
        /*0010*/ 	.word	0x00000000
	.align		4
        /*0014*/ 	.word	0xfffffffd
	.align		4
        /*0018*/ 	.word	0x00000000
	.align		4
        /*001c*/ 	.word	0xfffffffc


//--------------------- .text.triton_poi_fused_add_sigmoid_4 --------------------------
	.section	.text.triton_poi_fused_add_sigmoid_4,"ax",@progbits
	.align	128
        .global         triton_poi_fused_add_sigmoid_4
        .type           triton_poi_fused_add_sigmoid_4,@function
        .size           triton_poi_fused_add_sigmoid_4,(.L_x_1 - triton_poi_fused_add_sigmoid_4)
        .other          triton_poi_fused_add_sigmoid_4,@"STO_CUDA_ENTRY STV_DEFAULT"
triton_poi_fused_add_sigmoid_4:
.text.triton_poi_fused_add_sigmoid_4:
[----:B------:R-:W0:Y:S02]  /*0000*/  LDC R1, c[0x0][0x28] ;  /* 0x00000a00ff017b82 */ /* 0x000e240000000800 */
[----:B------:R-:W1:Y:S01]  /*0010*/  S2R R0, SR_TID.X ;  /* 0x0000000000007919 */ /* 0x000e620000002100 */
[----:B------:R-:W2:Y:S01]  /*0020*/  LDC.64 R4, c[0x0][0x218] ;  /* 0x00008600ff047b82 */ /* 0x000ea20000000a00 */
[----:B------:R-:W-:Y:S01]  /*0030*/  ULDC.64 UR4, c[0x0][0x208] ;  /* 0x0000820000047ab9 */ /* 0x000fe20000000a00 */
[----:B------:R-:W3:Y:S06]  /*0040*/  S2R R7, SR_CTAID.X ;  /* 0x0000000000077919 */ /* 0x000eec0000002500 */
[----:B------:R-:W4:Y:S01]  /*0050*/  LDC.64 R2, c[0x0][0x210] ;  /* 0x00008400ff027b82 */ /* 0x000f220000000a00 */
[----:B-1----:R-:W-:-:S04]  /*0060*/  LOP3.LUT R0, R0, 0x7f, RZ, 0xc0, !PT ;  /* 0x0000007f00007812 */ /* 0x002fc800078ec0ff */
[----:B---3--:R-:W-:Y:S02]  /*0070*/  LEA R0, R7, R0, 0x7 ;  /* 0x0000000007007211 */ /* 0x008fe400078e38ff */
[----:B------:R-:W-:Y:S02]  /*0080*/  SHF.R.S32.HI R9, RZ, 0x18, R7 ;  /* 0x00000018ff097819 */ /* 0x000fe40000011407 */
[----:B------:R-:W-:Y:S02]  /*0090*/  SHF.R.S32.HI R7, RZ, 0x1f, R0 ;  /* 0x0000001fff077819 */ /* 0x000fe40000011400 */
[----:B------:R-:W-:Y:S02]  /*00a0*/  SGXT R9, R9, 0x1 ;  /* 0x000000010909781a */ /* 0x000fe40000000200 */
[-C--:B------:R-:W-:Y:S02]  /*00b0*/  LEA.HI R7, R7, R0.reuse, RZ, 0x4 ;  /* 0x0000000007077211 */ /* 0x080fe400078f20ff */
[----:B------:R-:W-:-:S02]  /*00c0*/  LEA.HI R6, R9, R0, RZ, 0x6 ;  /* 0x0000000009067211 */ /* 0x000fc400078f30ff */
[----:B------:R-:W-:Y:S02]  /*00d0*/  SHF.R.S32.HI R9, RZ, 0x4, R7 ;  /* 0x00000004ff097819 */ /* 0x000fe40000011407 */
[----:B------:R-:W-:Y:S02]  /*00e0*/  LOP3.LUT R7, R7, 0xfffffff0, RZ, 0xc0, !PT ;  /* 0xfffffff007077812 */ /* 0x000fe400078ec0ff */
[----:B------:R-:W-:Y:S01]  /*00f0*/  ISETP.GE.AND P0, PT, R0, 0x100, PT ;  /* 0x000001000000780c */ /* 0x000fe20003f06270 */
[----:B--2---:R-:W-:Y:S01]  /*0100*/  IMAD.WIDE R4, R9, 0x4, R4 ;  /* 0x0000000409047825 */ /* 0x004fe200078e0204 */
[----:B------:R-:W-:Y:S02]  /*0110*/  SHF.R.S32.HI R6, RZ, 0x6, R6 ;  /* 0x00000006ff067819 */ /* 0x000fe40000011406 */
[----:B------:R-:W-:Y:S02]  /*0120*/  CS2R R8, SRZ ;  /* 0x0000000000087805 */ /* 0x000fe4000001ff00 */
[----:B------:R-:W-:-:S05]  /*0130*/  IADD3 R7, R0, -R7, RZ ;  /* 0x8000000700077210 */ /* 0x000fca0007ffe0ff */
[----:B------:R-:W-:-:S04]  /*0140*/  IMAD R7, R6, 0x10, R7 ;  /* 0x0000001006077824 */ /* 0x000fc800078e0207 */
[----:B----4-:R-:W-:Y:S01]  /*0150*/  IMAD.WIDE R2, R7, 0x4, R2 ;  /* 0x0000000407027825 */ /* 0x010fe200078e0202 */
[----:B------:R1:W2:Y:S01]  /*0160*/  @!P0 LDG.E.EL R9, desc[UR4][R4.64] ;  /* 0x0000000404098981 */ /* 0x0002a2000c2e1900 */
[----:B------:R-:W3:Y:S03]  /*0170*/  LDC.64 R6, c[0x0][0x220] ;  /* 0x00008800ff067b82 */ /* 0x000ee60000000a00 */
[----:B------:R-:W4:Y:S01]  /*0180*/  @!P0 LDG.E.EL R8, desc[UR4][R2.64] ;  /* 0x0000000402088981 */ /* 0x000f22000c2e1900 */
[----:B------:R-:W-:Y:S01]  /*0190*/  HFMA2.MMA R10, -RZ, RZ, 0, 0 ;  /* 0x00000000ff0a7435 */ /* 0x000fe200000001ff */
[----:B---3--:R-:W-:-:S09]  /*01a0*/  IMAD.WIDE R6, R0, 0x4, R6 ;  /* 0x0000000400067825 */ /* 0x008fd200078e0206 */
[----:B------:R3:W5:Y:S01]  /*01b0*/  @!P0 LDG.E R10, desc[UR4][R6.64] ;  /* 0x00000004060a8981 */ /* 0x000762000c1e1900 */
[----:B-1----:R-:W-:Y:S02]  /*01c0*/  IMAD.MOV.U32 R5, RZ, RZ, 0x3e800000 ;  /* 0x3e800000ff057424 */ /* 0x002fe400078e00ff */
[----:B--2---:R-:W-:Y:S01]  /*01d0*/  FADD R9, RZ, -R9 ;  /* 0x80000009ff097221 */ /* 0x004fe20000000000 */
[----:B----4-:R-:W-:-:S03]  /*01e0*/  FADD R8, RZ, -R8 ;  /* 0x80000008ff087221 */ /* 0x010fc60000000000 */
[----:B------:R-:W-:Y:S01]  /*01f0*/  FMUL R9, R9, 1.4426950216293334961 ;  /* 0x3fb8aa3b09097820 */ /* 0x000fe20000400000 */
[----:B------:R-:W-:-:S04]  /*0200*/  FMUL R8, R8, 1.4426950216293334961 ;  /* 0x3fb8aa3b08087820 */ /* 0x000fc80000400000 */
[----:B------:R-:W-:Y:S02]  /*0210*/  FSETP.GEU.AND P2, PT, R9, -126, PT ;  /* 0xc2fc00000900780b */ /* 0x000fe40003f4e000 */
[----:B------:R-:W-:-:S11]  /*0220*/  FSETP.GEU.AND P1, PT, R8, -126, PT ;  /* 0xc2fc00000800780b */ /* 0x000fd60003f2e000 */
[----:B------:R-:W-:Y:S02]  /*0230*/  @!P2 FMUL R9, R9, 0.5 ;  /* 0x3f0000000909a820 */ /* 0x000fe40000400000 */
[----:B------:R-:W-:Y:S02]  /*0240*/  @!P1 FMUL R8, R8, 0.5 ;  /* 0x3f00000008089820 */ /* 0x000fe40000400000 */
[----:B------:R-:W1:Y:S08]  /*0250*/  MUFU.EX2 R3, R9 ;  /* 0x0000000900037308 */ /* 0x000e700000000800 */
[----:B------:R-:W2:Y:S01]  /*0260*/  MUFU.EX2 R2, R8 ;  /* 0x0000000800027308 */ /* 0x000ea20000000800 */
[----:B-1----:R-:W-:-:S04]  /*0270*/  @!P2 FMUL R3, R3, R3 ;  /* 0x000000030303a220 */ /* 0x002fc80000400000 */
[----:B---3--:R-:W-:Y:S01]  /*0280*/  FADD R6, R3, 1 ;  /* 0x3f80000003067421 */ /* 0x008fe20000000000 */
[----:B--2---:R-:W-:-:S04]  /*0290*/  @!P1 FMUL R2, R2, R2 ;  /* 0x0000000202029220 */ /* 0x004fc80000400000 */
[----:B------:R-:W-:Y:S01]  /*02a0*/  FSETP.GT.AND P2, PT, R6, 8.50705917302346158658e+37, PT ;  /* 0x7e8000000600780b */ /* 0x000fe20003f44000 */
[----:B------:R-:W-:-:S03]  /*02b0*/  FADD R4, R2, 1 ;  /* 0x3f80000002047421 */ /* 0x000fc60000000000 */
[----:B------:R-:W-:Y:S01]  /*02c0*/  FSEL R8, R5, 1, P2 ;  /* 0x3f80000005087808 */ /* 0x000fe20001000000 */
[----:B------:R-:W1:Y:S01]  /*02d0*/  LDC.64 R2, c[0x0][0x228] ;  /* 0x00008a00ff027b82 */ /* 0x000e620000000a00 */
[----:B------:R-:W-:-:S04]  /*02e0*/  FSETP.GT.AND P1, PT, R4, 8.50705917302346158658e+37, PT ;  /* 0x7e8000000400780b */ /* 0x000fc80003f24000 */
[----:B------:R-:W-:-:S03]  /*02f0*/  FSEL R5, R5, 1, P1 ;  /* 0x3f80000005057808 */ /* 0x000fc60000800000 */
[----:B------:R-:W-:-:S04]  /*0300*/  @P2 FMUL R6, R6, 0.25 ;  /* 0x3e80000006062820 */ /* 0x000fc80000400000 */
[----:B------:R-:W5:Y:S02]  /*0310*/  MUFU.RCP R7, R6 ;  /* 0x0000000600077308 */ /* 0x000f640000001000 */
[----:B------:R-:W-:-:S06]  /*0320*/  @P1 FMUL R4, R4, 0.25 ;  /* 0x3e80000004041820 */ /* 0x000fcc0000400000 */
[----:B------:R-:W2:Y:S01]  /*0330*/  MUFU.RCP R4, R4 ;  /* 0x0000000400047308 */ /* 0x000ea20000001000 */
[----:B-1----:R-:W-:-:S04]  /*0340*/  IMAD.WIDE R2, R0, 0x4, R2 ;  /* 0x0000000400027825 */ /* 0x002fc800078e0202 */
[----:B-----5:R-:W-:-:S04]  /*0350*/  FFMA R7, R7, R8, R10 ;  /* 0x0000000807077223 */ /* 0x020fc8000000000a */
[----:B--2---:R-:W-:Y:S01]  /*0360*/  FFMA R5, R4, R5, R7 ;  /* 0x0000000504057223 */ /* 0x004fe20000000007 */
[----:B------:R-:W-:Y:S06]  /*0370*/  @P0 EXIT ;  /* 0x000000000000094d */ /* 0x000fec0003800000 */
[----:B------:R-:W-:Y:S01]  /*0380*/  STG.E desc[UR4][R2.64], R5 ;  /* 0x0000000502007986 */ /* 0x000fe2000c101904 */
[----:B------:R-:W-:Y:S05]  /*0390*/  EXIT ;  /* 0x000000000000794d */ /* 0x000fea0003800000 */
.L_x_0:
[----:B------:R-:W-:-:S00]  /*03a0*/  BRA `(.L_x_0) ;  /* 0xfffffffc00fc7947 */ /* 0x000fc0000383ffff */
[----:B------:R-:W-:-:S00]  /*03b0*/  NOP ;  /* 0x0000000000007918 */ /* 0x000fc00000000000 */
        /* <DEDUP_REMOVED lines=12> */
.L_x_1:


//--------------------- .nv.constant0.triton_poi_fused_add_sigmoid_4 --------------------------
	.section	.nv.constant0.triton_poi_fused_add_sigmoid_4,"a",@progbits
	.sectionflags	@""
	.align	4
.nv.constant0.triton_poi_fused_add_sigmoid_4:
	.zero		564
